//
// Generated by NVIDIA NVVM Compiler
//
// Compiler Build ID: CL-36424714
// Cuda compilation tools, release 13.0, V13.0.88
// Based on NVVM 20.0.0
//

.version 9.0
.target sm_100
.address_size 64

	// .globl	_Z6Kernelv
.extern .func  (.param .b32 func_retval0) vprintf
(
	.param .b64 vprintf_param_0,
	.param .b64 vprintf_param_1
)
;
.global .align 1 .b8 $str[19] = {72, 101, 108, 108, 111, 44, 32, 71, 80, 85, 32, 87, 111, 114, 108, 100, 33, 10};

.visible .entry _Z6Kernelv()
{
	.reg .b32 	%r<3>;
	.reg .b64 	%rd<3>;

	mov.u64 	%rd1, $str;
	cvta.global.u64 	%rd2, %rd1;
	{ // callseq 0, 0
	.param .b64 param0;
	st.param.b64 	[param0], %rd2;
	.param .b64 param1;
	st.param.b64 	[param1], 0;
	.param .b32 retval0;
	call.uni (retval0), 
	vprintf, 
	(
	param0, 
	param1
	);
	ld.param.b32 	%r1, [retval0];
	} // callseq 0
	ret;

}


// ===== COMPILED SASS (sm_100) =====

	.target	sm_100

	.elftype	@"ET_EXEC"


//--------------------- .note.nv.tkinfo           --------------------------
	.section	.note.nv.tkinfo,"",@"SHT_NOTE"
	.sectionflags	@"SHF_NOTE_NV_TKINFO"
	.tkinfo
        /*0018*/ 	.word	0x00000002
        /*0030*/ 	.string	""
        /*0030*/ 	.string	"ptxas"
        /*0030*/ 	.string	"Cuda compilation tools, release 13.0, V13.0.88"
        /*0030*/ 	.string	"Build cuda_13.0.r13.0/compiler.36424714_0"
        /*0030*/ 	.string	"-arch sm_100 -m 64 "



//--------------------- .note.nv.cuinfo           --------------------------
	.section	.note.nv.cuinfo,"",@"SHT_NOTE"
	.sectionflags	@"SHF_NOTE_NV_CUINFO"
        /*0018*/ 	.short	0x0002
        /*001a*/ 	.short	0x0064
        /*001c*/ 	.short	0x0082
	.zero		2


//--------------------- .nv.info                  --------------------------
	.section	.nv.info,"",@"SHT_CUDA_INFO"
	.align	4


	//----- nvinfo : EIATTR_REGCOUNT
	.align		4
        /*0000*/ 	.byte	0x04, 0x2f
        /*0002*/ 	.short	(.L_2 - .L_1)
	.align		4
.L_1:
        /*0004*/ 	.word	index@(_Z6Kernelv)
        /*0008*/ 	.word	0x00000018


	//----- nvinfo : EIATTR_FRAME_SIZE
	.align		4
.L_2:
        /*000c*/ 	.byte	0x04, 0x11
        /*000e*/ 	.short	(.L_4 - .L_3)
	.align		4
.L_3:
        /*0010*/ 	.word	index@(_Z6Kernelv)
        /*0014*/ 	.word	0x00000000


	//----- nvinfo : EIATTR_MIN_STACK_SIZE
	.align		4
.L_4:
        /*0018*/ 	.byte	0x04, 0x12
        /*001a*/ 	.short	(.L_6 - .L_5)
	.align		4
.L_5:
        /*001c*/ 	.word	index@(_Z6Kernelv)
        /*0020*/ 	.word	0x00000000
.L_6:


//--------------------- .nv.compat                --------------------------
	.section	.nv.compat,"",@"SHT_CUDA_COMPAT_INFO"
	.align	4
        /*0000*/ 	.byte	0x02, 0x09, 0x00, 0x00, 0x02, 0x02, 0x01, 0x00, 0x02, 0x05, 0x05, 0x00, 0x03, 0x07, 0x01, 0x01
        /*0010*/ 	.byte	0x02, 0x03, 0x00, 0x00, 0x02, 0x06, 0x01, 0x00, 0x04, 0x0b, 0x08, 0x00, 0x09, 0x00, 0x00, 0x00
        /*0020*/ 	.byte	0x00, 0x00, 0x00, 0x00


//--------------------- .nv.info._Z6Kernelv       --------------------------
	.section	.nv.info._Z6Kernelv,"",@"SHT_CUDA_INFO"
	.sectionflags	@""
	.align	4


	//----- nvinfo : EIATTR_CUDA_API_VERSION
	.align		4
        /*0000*/ 	.byte	0x04, 0x37
        /*0002*/ 	.short	(.L_8 - .L_7)
.L_7:
        /*0004*/ 	.word	0x00000082


	//----- nvinfo : EIATTR_SPARSE_MMA_MASK
	.align		4
.L_8:
        /*0008*/ 	.byte	0x03, 0x50
        /*000a*/ 	.short	0x0000


	//----- nvinfo : EIATTR_MAXREG_COUNT
	.align		4
        /*000c*/ 	.byte	0x03, 0x1b
        /*000e*/ 	.short	0x00ff


	//----- nvinfo : EIATTR_EXTERNS
	.align		4
        /*0010*/ 	.byte	0x04, 0x0f
        /*0012*/ 	.short	(.L_10 - .L_9)


	//   ....[0]....
	.align		4
.L_9:
        /*0014*/ 	.word	index@(vprintf)


	//----- nvinfo : EIATTR_MERCURY_ISA_VERSION
	.align		4
.L_10:
        /*0018*/ 	.byte	0x03, 0x5f
        /*001a*/ 	.short	0x0101


	//----- nvinfo : EIATTR_VRC_CTA_INIT_COUNT
	.align		4
        /*001c*/ 	.byte	0x02, 0x4a
	.zero		1
	.zero		1


	//----- nvinfo : EIATTR_SYSCALL_OFFSETS
	.align		4
        /*0020*/ 	.byte	0x04, 0x46
        /*0022*/ 	.short	(.L_12 - .L_11)


	//   ....[0]....
.L_11:
        /*0024*/ 	.word	0x00000080


	//----- nvinfo : EIATTR_EXIT_INSTR_OFFSETS
	.align		4
.L_12:
        /*0028*/ 	.byte	0x04, 0x1c
        /*002a*/ 	.short	(.L_14 - .L_13)


	//   ....[0]....
.L_13:
        /*002c*/ 	.word	0x00000090


	//----- nvinfo : EIATTR_SW_WAR
	.align		4
.L_14:
        /*0030*/ 	.byte	0x04, 0x36
        /*0032*/ 	.short	(.L_16 - .L_15)
.L_15:
        /*0034*/ 	.word	0x00000008
.L_16:


//--------------------- .nv.callgraph             --------------------------
	.section	.nv.callgraph,"",@"SHT_CUDA_CALLGRAPH"
	.align	4
	.sectionentsize	8
	.align		4
        /*0000*/ 	.word	0x00000000
	.align		4
        /*0004*/ 	.word	0xffffffff
	.align		4
        /*0008*/ 	.word	index@(_Z6Kernelv)
	.align		4
        /*000c*/ 	.word	index@(vprintf)
	.align		4
        /*0010*/ 	.word	0x00000000
	.align		4
        /*0014*/ 	.word	0xfffffffe
	.align		4
        /*0018*/ 	.word	0x00000000
	.align		4
        /*001c*/ 	.word	0xfffffffd
	.align		4
        /*0020*/ 	.word	0x00000000
	.align		4
        /*0024*/ 	.word	0xfffffffc


//--------------------- .nv.constant4             --------------------------
	.section	.nv.constant4,"a",@progbits
	.align	8
	.align		8
.nv.constant4:
        /*0000*/ 	.dword	vprintf
	.align		8
        /*0008*/ 	.dword	$str


//--------------------- .text._Z6Kernelv          --------------------------
	.section	.text._Z6Kernelv,"ax",@progbits
	.align	128
        .global         _Z6Kernelv
        .type           _Z6Kernelv,@function
        .size           _Z6Kernelv,(.L_x_2 - _Z6Kernelv)
        .other          _Z6Kernelv,@"STO_CUDA_ENTRY STV_DEFAULT"
_Z6Kernelv:
.text._Z6Kernelv:
[----:B------:R-:W0:Y:S01]  /*0000*/  LDC R1, c[0x0][0x37c] ;  /* 0x0000df00ff017b82 */ /* 0x000e220000000800 */
[----:B------:R-:W-:Y:S01]  /*0010*/  MOV R0, 0x0 ;  /* 0x0000000000007802 */ /* 0x000fe20000000f00 */
[----:B------:R-:W1:Y:S01]  /*0020*/  LDCU.64 UR4, c[0x4][0x8] ;  /* 0x01000100ff0477ac */ /* 0x000e620008000a00 */
[----:B------:R-:W-:-:S05]  /*0030*/  CS2R R6, SRZ ;  /* 0x0000000000067805 */ /* 0x000fca000001ff00 */
[----:B------:R2:W3:Y:S01]  /*0040*/  LDC.64 R2, c[0x4][R0] ;  /* 0x0100000000027b82 */ /* 0x0004e20000000a00 */
[----:B-1----:R-:W-:Y:S02]  /*0050*/  IMAD.U32 R4, RZ, RZ, UR4 ;  /* 0x00000004ff047e24 */ /* 0x002fe4000f8e00ff */
[----:B--2---:R-:W-:-:S07]  /*0060*/  IMAD.U32 R5, RZ, RZ, UR5 ;  /* 0x00000005ff057e24 */ /* 0x004fce000f8e00ff */
[----:B------:R-:W-:-:S07]  /*0070*/  LEPC R20, `(.L_x_0) ;  /* 0x000000001014794e */ /* 0x000fce0000000000 */
[----:B0--3--:R-:W-:Y:S05]  /*0080*/  CALL.ABS.NOINC R2 ;  /* 0x0000000002007343 */ /* 0x009fea0003c00000 */
.L_x_0:
[----:B------:R-:W-:Y:S05]  /*0090*/  EXIT ;  /* 0x000000000000794d */ /* 0x000fea0003800000 */
.L_x_1:
[----:B------:R-:W-:-:S00]  /*00a0*/  BRA `(.L_x_1) ;  /* 0xfffffffc00fc7947 */ /* 0x000fc0000383ffff */
[----:B------:R-:W-:-:S00]  /*00b0*/  NOP ;  /* 0x0000000000007918 */ /* 0x000fc00000000000 */
        /* <DEDUP_REMOVED lines=12> */
.L_x_2:


//--------------------- .nv.global.init           --------------------------
	.section	.nv.global.init,"aw",@progbits
.nv.global.init:
	.type		$str,@object
	.size		$str,(.L_0 - $str)
$str:
        /*0000*/ 	.byte	0x48, 0x65, 0x6c, 0x6c, 0x6f, 0x2c, 0x20, 0x47, 0x50, 0x55, 0x20, 0x57, 0x6f, 0x72, 0x6c, 0x64
        /*0010*/ 	.byte	0x21, 0x0a, 0x00
.L_0:


//--------------------- .nv.shared.reserved.0     --------------------------
	.section	.nv.shared.reserved.0,"aw",@nobits
	.weak		__nv_reservedSMEM_offset_0_alias
	.size		__nv_reservedSMEM_offset_0_alias, 0, 64
	.other		__nv_reservedSMEM_offset_0_alias,@"STO_CUDA_RESERVED_SHARED STV_DEFAULT"
__nv_reservedSMEM_offset_0_alias:
	.zero		0
	.zero		64


//--------------------- .nv.constant0._Z6Kernelv  --------------------------
	.section	.nv.constant0._Z6Kernelv,"a",@progbits
	.sectionflags	@""
	.align	4
.nv.constant0._Z6Kernelv:
	.zero		896


//--------------------- SYMBOLS --------------------------

	.type		.nv.reservedSmem.offset0,@object
	.size		.nv.reservedSmem.offset0,0x4
	.type		vprintf,@function
